	.headerflags	@"EF_CUDA_TEXMODE_UNIFIED EF_CUDA_64BIT_ADDRESS EF_CUDA_ACCELERATORS EF_CUDA_SM90 EF_CUDA_VIRTUAL_SM(EF_CUDA_SM90)"
	.elftype	@"ET_EXEC"


//--------------------- .nv.info                  --------------------------
	.section	.nv.info,"",@"SHT_CUDA_INFO"
	.align	4


	//----- nvinfo : EIATTR_REGCOUNT
	.align		4
        /*0000*/ 	.byte	0x04, 0x2f
        /*0002*/ 	.short	(.L_1 - .L_0)
	.align		4
.L_0:
        /*0004*/ 	.word	index@(triton_poi_fused_avg_pool2d_19)
        /*0008*/ 	.word	0x0000001e


	//----- nvinfo : EIATTR_MIN_STACK_SIZE
	.align		4
.L_1:
        /*000c*/ 	.byte	0x04, 0x12
        /*000e*/ 	.short	(.L_3 - .L_2)
	.align		4
.L_2:
        /*0010*/ 	.word	index@(triton_poi_fused_avg_pool2d_19)
        /*0014*/ 	.word	0x00000000


	//----- nvinfo : EIATTR_FRAME_SIZE
	.align		4
.L_3:
        /*0018*/ 	.byte	0x04, 0x11
        /*001a*/ 	.short	(.L_5 - .L_4)
	.align		4
.L_4:
        /*001c*/ 	.word	index@(triton_poi_fused_avg_pool2d_19)
        /*0020*/ 	.word	0x00000000


	//----- nvinfo : EIATTR_MIN_STACK_SIZE
	.align		4
.L_5:
        /*0024*/ 	.byte	0x04, 0x12
        /*0026*/ 	.short	(.L_7 - .L_6)
	.align		4
.L_6:
        /*0028*/ 	.word	index@(triton_poi_fused_avg_pool2d_19)
        /*002c*/ 	.word	0x00000000
.L_7:


//--------------------- .nv.info.triton_poi_fused_avg_pool2d_19 --------------------------
	.section	.nv.info.triton_poi_fused_avg_pool2d_19,"",@"SHT_CUDA_INFO"
	.sectionflags	@""
	.align	4


	//----- nvinfo : EIATTR_CUDA_API_VERSION
	.align		4
        /*0000*/ 	.byte	0x04, 0x37
        /*0002*/ 	.short	(.L_9 - .L_8)
.L_8:
        /*0004*/ 	.word	0x0000007c


	//----- nvinfo : EIATTR_KPARAM_INFO
	.align		4
.L_9:
        /*0008*/ 	.byte	0x04, 0x17
        /*000a*/ 	.short	(.L_11 - .L_10)
.L_10:
        /*000c*/ 	.word	0x00000000
        /*0010*/ 	.short	0x0002
        /*0012*/ 	.short	0x0010
        /*0014*/ 	.byte	0x00, 0xf0, 0x11, 0x00


	//----- nvinfo : EIATTR_KPARAM_INFO
	.align		4
.L_11:
        /*0018*/ 	.byte	0x04, 0x17
        /*001a*/ 	.short	(.L_13 - .L_12)
.L_12:
        /*001c*/ 	.word	0x00000000
        /*0020*/ 	.short	0x0001
        /*0022*/ 	.short	0x0008
        /*0024*/ 	.byte	0x00, 0xf4, 0x21, 0x00


	//----- nvinfo : EIATTR_KPARAM_INFO
	.align		4
.L_13:
        /*0028*/ 	.byte	0x04, 0x17
        /*002a*/ 	.short	(.L_15 - .L_14)
.L_14:
        /*002c*/ 	.word	0x00000000
        /*0030*/ 	.short	0x0000
        /*0032*/ 	.short	0x0000
        /*0034*/ 	.byte	0x00, 0xf4, 0x21, 0x00


	//----- nvinfo : EIATTR_SPARSE_MMA_MASK
	.align		4
.L_15:
        /*0038*/ 	.byte	0x03, 0x50
        /*003a*/ 	.short	0x0000


	//----- nvinfo : EIATTR_MAXREG_COUNT
	.align		4
        /*003c*/ 	.byte	0x03, 0x1b
        /*003e*/ 	.short	0x00ff


	//----- nvinfo : EIATTR_EXIT_INSTR_OFFSETS
	.align		4
        /*0040*/ 	.byte	0x04, 0x1c
        /*0042*/ 	.short	(.L_17 - .L_16)


	//   ....[0]....
.L_16:
        /*0044*/ 	.word	0x00000660


	//----- nvinfo : EIATTR_REQNTID
	.align		4
.L_17:
        /*0048*/ 	.byte	0x04, 0x10
        /*004a*/ 	.short	(.L_19 - .L_18)
.L_18:
        /*004c*/ 	.word	0x00000080
        /*0050*/ 	.word	0x00000001
        /*0054*/ 	.word	0x00000001


	//----- nvinfo : EIATTR_CBANK_PARAM_SIZE
	.align		4
.L_19:
        /*0058*/ 	.byte	0x03, 0x19
        /*005a*/ 	.short	0x0014


	//----- nvinfo : EIATTR_PARAM_CBANK
	.align		4
        /*005c*/ 	.byte	0x04, 0x0a
        /*005e*/ 	.short	(.L_21 - .L_20)
	.align		4
.L_20:
        /*0060*/ 	.word	index@(.nv.constant0.triton_poi_fused_avg_pool2d_19)
        /*0064*/ 	.short	0x0210
        /*0066*/ 	.short	0x0014


	//----- nvinfo : EIATTR_SW_WAR
	.align		4
.L_21:
        /*0068*/ 	.byte	0x04, 0x36
        /*006a*/ 	.short	(.L_23 - .L_22)
.L_22:
        /*006c*/ 	.word	0x00000008
.L_23:


//--------------------- .nv.callgraph             --------------------------
	.section	.nv.callgraph,"",@"SHT_CUDA_CALLGRAPH"
	.align	4
	.sectionentsize	8
	.align		4
        /*0000*/ 	.word	0x00000000
	.align		4
        /*0004*/ 	.word	0xffffffff
	.align		4
        /*0008*/ 	.word	0x00000000
	.align		4
        /*000c*/ 	.word	0xfffffffe
	.align		4
        /*0010*/ 	.word	0x00000000
	.align		4
        /*0014*/ 	.word	0xfffffffd
	.align		4
        /*0018*/ 	.word	0x00000000
	.align		4
        /*001c*/ 	.word	0xfffffffc


//--------------------- .text.triton_poi_fused_avg_pool2d_19 --------------------------
	.section	.text.triton_poi_fused_avg_pool2d_19,"ax",@progbits
	.align	128
        .global         triton_poi_fused_avg_pool2d_19
        .type           triton_poi_fused_avg_pool2d_19,@function
        .size           triton_poi_fused_avg_pool2d_19,(.L_x_1 - triton_poi_fused_avg_pool2d_19)
        .other          triton_poi_fused_avg_pool2d_19,@"STO_CUDA_ENTRY STV_DEFAULT"
triton_poi_fused_avg_pool2d_19:
.text.triton_poi_fused_avg_pool2d_19:
[----:B------:R-:W-:Y:S01]  /*0000*/  LDC R1, c[0x0][0x28] ;  /* 0x00000a00ff017b82 */ /* 0x000fe20000000800 */
[----:B------:R-:W1:Y:S07]  /*0010*/  S2R R0, SR_TID.X ;  /* 0x0000000000007919 */ /* 0x000e6e0000002100 */
[----:B------:R-:W2:Y:S01]  /*0020*/  LDC.64 R4, c[0x0][0x210] ;  /* 0x00008400ff047b82 */ /* 0x000ea20000000a00 */
[----:B------:R-:W-:Y:S01]  /*0030*/  HFMA2.MMA R10, -RZ, RZ, 0, 0 ;  /* 0x00000000ff0a7435 */ /* 0x000fe200000001ff */
[----:B------:R-:W-:Y:S01]  /*0040*/  IMAD.MOV.U32 R13, RZ, RZ, RZ ;  /* 0x000000ffff0d7224 */ /* 0x000fe200078e00ff */
[----:B------:R-:W3:Y:S01]  /*0050*/  S2R R3, SR_CTAID.X ;  /* 0x0000000000037919 */ /* 0x000ee20000002500 */
[----:B------:R-:W-:Y:S01]  /*0060*/  ULDC.64 UR4, c[0x0][0x208] ;  /* 0x0000820000047ab9 */ /* 0x000fe20000000a00 */
[----:B-1----:R-:W-:-:S02]  /*0070*/  LOP3.LUT R0, R0, 0x7f, RZ, 0xc0, !PT ;  /* 0x0000007f00007812 */ /* 0x002fc400078ec0ff */
[----:B---3--:R-:W-:-:S03]  /*0080*/  SHF.R.S32.HI R2, RZ, 0x18, R3 ;  /* 0x00000018ff027819 */ /* 0x008fc60000011403 */
[----:B------:R-:W-:Y:S01]  /*0090*/  IMAD R0, R3, 0x80, R0 ;  /* 0x0000008003007824 */ /* 0x000fe200078e0200 */
[----:B------:R-:W-:-:S04]  /*00a0*/  SGXT R3, R2, 0x1 ;  /* 0x000000010203781a */ /* 0x000fc80000000200 */
[----:B------:R-:W-:-:S04]  /*00b0*/  LEA.HI R3, R3, R0, RZ, 0x2 ;  /* 0x0000000003037211 */ /* 0x000fc800078f10ff */
[----:B------:R-:W-:Y:S02]  /*00c0*/  SHF.R.S32.HI R2, RZ, 0x2, R3 ;  /* 0x00000002ff027819 */ /* 0x000fe40000011403 */
[----:B------:R-:W-:Y:S02]  /*00d0*/  LOP3.LUT R15, R3, 0xfffffffc, RZ, 0xc0, !PT ;  /* 0xfffffffc030f7812 */ /* 0x000fe400078ec0ff */
[----:B------:R-:W-:-:S03]  /*00e0*/  LEA.HI R6, R2, R2, RZ, 0x2 ;  /* 0x0000000202067211 */ /* 0x000fc600078f10ff */
[----:B------:R-:W-:Y:S01]  /*00f0*/  IMAD.IADD R15, R0, 0x1, -R15 ;  /* 0x00000001000f7824 */ /* 0x000fe200078e0a0f */
[----:B------:R-:W-:-:S03]  /*0100*/  LOP3.LUT R3, R6, 0xfffffffc, RZ, 0xc0, !PT ;  /* 0xfffffffc06037812 */ /* 0x000fc600078ec0ff */
[C---:B------:R-:W-:Y:S01]  /*0110*/  IMAD.SHL.U32 R11, R15.reuse, 0x2, RZ ;  /* 0x000000020f0b7824 */ /* 0x040fe200078e00ff */
[----:B------:R-:W-:Y:S02]  /*0120*/  IADD3 R12, R2, -R3, RZ ;  /* 0x80000003020c7210 */ /* 0x000fe40007ffe0ff */
[----:B------:R-:W-:Y:S01]  /*0130*/  ISETP.GT.AND P1, PT, R15, RZ, PT ;  /* 0x000000ff0f00720c */ /* 0x000fe20003f24270 */
[----:B------:R-:W-:Y:S01]  /*0140*/  IMAD R7, R2, 0x10, R11 ;  /* 0x0000001002077824 */ /* 0x000fe200078e020b */
[C---:B------:R-:W-:Y:S02]  /*0150*/  ISETP.GT.AND P0, PT, R12.reuse, RZ, PT ;  /* 0x000000ff0c00720c */ /* 0x040fe40003f04270 */
[----:B------:R-:W-:Y:S01]  /*0160*/  LOP3.LUT R3, R12, R15, RZ, 0xfc, !PT ;  /* 0x0000000f0c037212 */ /* 0x000fe200078efcff */
[----:B------:R-:W-:Y:S01]  /*0170*/  VIADD R23, R7, 0xfffffff8 ;  /* 0xfffffff807177836 */ /* 0x000fe20000000000 */
[----:B------:R-:W-:Y:S01]  /*0180*/  ISETP.GT.AND P2, PT, R15, RZ, P0 ;  /* 0x000000ff0f00720c */ /* 0x000fe20000744270 */
[----:B------:R-:W-:Y:S01]  /*0190*/  VIADD R25, R7, 0xfffffff9 ;  /* 0xfffffff907197836 */ /* 0x000fe20000000000 */
[----:B------:R-:W-:Y:S01]  /*01a0*/  ISETP.GT.AND P0, PT, R15, -0x1, P0 ;  /* 0xffffffff0f00780c */ /* 0x000fe20000704270 */
[----:B--2---:R-:W-:Y:S01]  /*01b0*/  IMAD.WIDE R22, R23, 0x4, R4 ;  /* 0x0000000417167825 */ /* 0x004fe200078e0204 */
[----:B------:R-:W-:-:S02]  /*01c0*/  ISETP.GT.AND P3, PT, R3, -0x1, PT ;  /* 0xffffffff0300780c */ /* 0x000fc40003f64270 */
[----:B------:R-:W-:Y:S02]  /*01d0*/  IADD3 R3, R7, -0x9, RZ ;  /* 0xfffffff707037810 */ /* 0x000fe40007ffe0ff */
[----:B------:R-:W-:-:S03]  /*01e0*/  ISETP.GT.AND P1, PT, R12, -0x1, P1 ;  /* 0xffffffff0c00780c */ /* 0x000fc60000f24270 */
[----:B------:R-:W-:Y:S01]  /*01f0*/  IMAD.WIDE R2, R3, 0x4, R4 ;  /* 0x0000000403027825 */ /* 0x000fe200078e0204 */
[----:B------:R-:W-:-:S03]  /*0200*/  MOV R14, RZ ;  /* 0x000000ff000e7202 */ /* 0x000fc60000000f00 */
[----:B------:R-:W-:Y:S01]  /*0210*/  VIADD R27, R7, 0xffffffff ;  /* 0xffffffff071b7836 */ /* 0x000fe20000000000 */
[----:B------:R1:W2:Y:S01]  /*0220*/  @P2 LDG.E.EL R13, desc[UR4][R2.64] ;  /* 0x00000004020d2981 */ /* 0x0002a2000c2e1900 */
[--C-:B------:R-:W-:Y:S01]  /*0230*/  IMAD.WIDE R24, R25, 0x4, R4.reuse ;  /* 0x0000000419187825 */ /* 0x100fe200078e0204 */
[----:B------:R-:W-:Y:S02]  /*0240*/  CS2R R16, SRZ ;  /* 0x0000000000107805 */ /* 0x000fe4000001ff00 */
[----:B------:R3:W4:Y:S01]  /*0250*/  @P0 LDG.E.EL R10, desc[UR4][R22.64] ;  /* 0x00000004160a0981 */ /* 0x000722000c2e1900 */
[----:B------:R-:W-:-:S03]  /*0260*/  IMAD.WIDE R26, R27, 0x4, R4 ;  /* 0x000000041b1a7825 */ /* 0x000fc600078e0204 */
[----:B------:R-:W5:Y:S01]  /*0270*/  @P0 LDG.E.EL R14, desc[UR4][R24.64] ;  /* 0x00000004180e0981 */ /* 0x000f62000c2e1900 */
[----:B------:R-:W-:Y:S02]  /*0280*/  IMAD.MOV.U32 R20, RZ, RZ, RZ ;  /* 0x000000ffff147224 */ /* 0x000fe400078e00ff */
[C-C-:B------:R-:W-:Y:S01]  /*0290*/  IMAD.WIDE R8, R7.reuse, 0x4, R4.reuse ;  /* 0x0000000407087825 */ /* 0x140fe200078e0204 */
[----:B------:R-:W5:Y:S01]  /*02a0*/  @P1 LDG.E.EL R16, desc[UR4][R26.64] ;  /* 0x000000041a101981 */ /* 0x000f62000c2e1900 */
[----:B------:R-:W-:Y:S02]  /*02b0*/  CS2R R18, SRZ ;  /* 0x0000000000127805 */ /* 0x000fe4000001ff00 */
[----:B-1----:R-:W-:Y:S01]  /*02c0*/  VIADD R3, R7, 0x7 ;  /* 0x0000000707037836 */ /* 0x002fe20000000000 */
[----:B------:R-:W5:Y:S01]  /*02d0*/  @P3 LDG.E.EL R20, desc[UR4][R8.64] ;  /* 0x0000000408143981 */ /* 0x000f62000c2e1900 */
[----:B------:R-:W-:Y:S02]  /*02e0*/  IADD3 R21, R7, 0x8, RZ ;  /* 0x0000000807157810 */ /* 0x000fe40007ffe0ff */
[--C-:B------:R-:W-:Y:S01]  /*02f0*/  IMAD.WIDE R2, R3, 0x4, R4.reuse ;  /* 0x0000000403027825 */ /* 0x100fe200078e0204 */
[----:B------:R-:W5:Y:S03]  /*0300*/  @P3 LDG.E.EL R19, desc[UR4][R8.64+0x4] ;  /* 0x0000040408133981 */ /* 0x000f66000c2e1900 */
[----:B---3--:R-:W-:Y:S01]  /*0310*/  VIADD R23, R7, 0x9 ;  /* 0x0000000907177836 */ /* 0x008fe20000000000 */
[----:B------:R1:W3:Y:S01]  /*0320*/  @P1 LDG.E.EL R17, desc[UR4][R2.64] ;  /* 0x0000000402111981 */ /* 0x0002e2000c2e1900 */
[----:B------:R-:W-:-:S04]  /*0330*/  IMAD.WIDE R6, R21, 0x4, R4 ;  /* 0x0000000415067825 */ /* 0x000fc800078e0204 */
[----:B------:R-:W-:Y:S01]  /*0340*/  IMAD.MOV.U32 R21, RZ, RZ, RZ ;  /* 0x000000ffff157224 */ /* 0x000fe200078e00ff */
[----:B------:R-:W3:Y:S01]  /*0350*/  @P3 LDG.E.EL R18, desc[UR4][R6.64] ;  /* 0x0000000406123981 */ /* 0x000ee2000c2e1900 */
[----:B------:R-:W-:Y:S01]  /*0360*/  IMAD.WIDE R4, R23, 0x4, R4 ;  /* 0x0000000417047825 */ /* 0x000fe200078e0204 */
[----:B------:R-:W-:Y:S01]  /*0370*/  SHF.L.U32 R22, R12, 0x1, RZ ;  /* 0x000000010c167819 */ /* 0x000fe200000006ff */
[----:B-1----:R-:W1:Y:S03]  /*0380*/  LDC.64 R2, c[0x0][0x218] ;  /* 0x00008600ff027b82 */ /* 0x002e660000000a00 */
[----:B------:R1:W3:Y:S01]  /*0390*/  @P3 LDG.E.EL R21, desc[UR4][R4.64] ;  /* 0x0000000404153981 */ /* 0x0002e2000c2e1900 */
[----:B------:R-:W-:Y:S01]  /*03a0*/  IADD3 R8, -R11, 0x1, -R22 ;  /* 0x000000010b087810 */ /* 0x000fe20007ffe916 */
[----:B------:R-:W-:Y:S02]  /*03b0*/  IMAD.SHL.U32 R15, R15, 0x4, RZ ;  /* 0x000000040f0f7824 */ /* 0x000fe400078e00ff */
[----:B------:R-:W-:-:S02]  /*03c0*/  VIADD R11, R11, 0x2 ;  /* 0x000000020b0b7836 */ /* 0x000fc40000000000 */
[----:B------:R-:W-:Y:S01]  /*03d0*/  IMAD R8, R12, R15, R8 ;  /* 0x0000000f0c087224 */ /* 0x000fe200078e0208 */
[----:B------:R-:W-:-:S03]  /*03e0*/  IADD3 R9, -R22, RZ, RZ ;  /* 0x000000ff16097210 */ /* 0x000fc60007ffe1ff */
[C---:B------:R-:W-:Y:S02]  /*03f0*/  IMAD.IADD R8, R11.reuse, 0x1, R8 ;  /* 0x000000010b087824 */ /* 0x040fe400078e0208 */
[----:B------:R-:W-:Y:S02]  /*0400*/  VIADD R22, R22, 0x2 ;  /* 0x0000000216167836 */ /* 0x000fe40000000000 */
[----:B------:R-:W-:-:S05]  /*0410*/  IMAD R11, R11, R9, R8 ;  /* 0x000000090b0b7224 */ /* 0x000fca00078e0208 */
[----:B------:R-:W-:-:S05]  /*0420*/  IADD3 R11, R22, R11, RZ ;  /* 0x0000000b160b7210 */ /* 0x000fca0007ffe0ff */
[----:B------:R-:W-:-:S05]  /*0430*/  IMAD R11, R22, 0x2, R11 ;  /* 0x00000002160b7824 */ /* 0x000fca00078e020b */
[----:B------:R-:W-:Y:S02]  /*0440*/  I2FP.F32.S32 R11, R11 ;  /* 0x0000000b000b7245 */ /* 0x000fe40000201400 */
[----:B01----:R-:W-:-:S04]  /*0450*/  SHF.R.S32.HI R5, RZ, 0x1f, R0 ;  /* 0x0000001fff057819 */ /* 0x003fc80000011400 */
[----:B------:R-:W-:-:S04]  /*0460*/  LEA.HI R5, R5, R0, RZ, 0xb ;  /* 0x0000000005057211 */ /* 0x000fc800078f58ff */
[C---:B------:R-:W-:Y:S02]  /*0470*/  SHF.L.U32 R6, R5.reuse, 0x1, RZ ;  /* 0x0000000105067819 */ /* 0x040fe400000006ff */
[----:B------:R-:W-:Y:S02]  /*0480*/  LOP3.LUT R5, R5, 0xfffff800, RZ, 0xc0, !PT ;  /* 0xfffff80005057812 */ /* 0x000fe400078ec0ff */
[----:B------:R-:W-:-:S04]  /*0490*/  LOP3.LUT R6, R6, 0xfffff000, RZ, 0xc0, !PT ;  /* 0xfffff00006067812 */ /* 0x000fc800078ec0ff */
[----:B------:R-:W-:-:S05]  /*04a0*/  IADD3 R5, R6, R0, -R5 ;  /* 0x0000000006057210 */ /* 0x000fca0007ffe805 */
[----:B------:R-:W-:Y:S01]  /*04b0*/  IMAD.WIDE R2, R5, 0x4, R2 ;  /* 0x0000000405027825 */ /* 0x000fe200078e0202 */
[----:B--2---:R-:W-:Y:S02]  /*04c0*/  SEL R13, R13, RZ, P2 ;  /* 0x000000ff0d0d7207 */ /* 0x004fe40001000000 */
[----:B----4-:R-:W-:Y:S02]  /*04d0*/  SEL R10, R10, RZ, P0 ;  /* 0x000000ff0a0a7207 */ /* 0x010fe40000000000 */
[----:B-----5:R-:W-:-:S03]  /*04e0*/  SEL R14, R14, RZ, P0 ;  /* 0x000000ff0e0e7207 */ /* 0x020fc60000000000 */
[----:B------:R-:W-:Y:S01]  /*04f0*/  FADD R13, R13, R10 ;  /* 0x0000000a0d0d7221 */ /* 0x000fe20000000000 */
[----:B------:R-:W-:Y:S02]  /*0500*/  FSETP.GT.AND P0, PT, |R11|, 8.50705917302346158658e+37, PT ;  /* 0x7e8000000b00780b */ /* 0x000fe40003f04200 */
[----:B------:R-:W-:Y:S01]  /*0510*/  SEL R16, R16, RZ, P1 ;  /* 0x000000ff10107207 */ /* 0x000fe20000800000 */
[----:B------:R-:W-:Y:S01]  /*0520*/  FADD R13, R13, R14 ;  /* 0x0000000e0d0d7221 */ /* 0x000fe20000000000 */
[----:B------:R-:W-:Y:S02]  /*0530*/  FSETP.GEU.AND P2, PT, |R11|, 1.175494350822287508e-38, PT ;  /* 0x008000000b00780b */ /* 0x000fe40003f4e200 */
[----:B------:R-:W-:Y:S01]  /*0540*/  SEL R20, R20, RZ, P3 ;  /* 0x000000ff14147207 */ /* 0x000fe20001800000 */
[----:B------:R-:W-:Y:S01]  /*0550*/  FADD R13, R13, R16 ;  /* 0x000000100d0d7221 */ /* 0x000fe20000000000 */
[----:B------:R-:W-:-:S03]  /*0560*/  SEL R19, R19, RZ, P3 ;  /* 0x000000ff13137207 */ /* 0x000fc60001800000 */
[----:B------:R-:W-:Y:S01]  /*0570*/  FADD R20, R13, R20 ;  /* 0x000000140d147221 */ /* 0x000fe20000000000 */
[----:B---3--:R-:W-:-:S03]  /*0580*/  SEL R17, R17, RZ, P1 ;  /* 0x000000ff11117207 */ /* 0x008fc60000800000 */
[----:B------:R-:W-:Y:S01]  /*0590*/  FADD R20, R20, R19 ;  /* 0x0000001314147221 */ /* 0x000fe20000000000 */
[----:B------:R-:W-:-:S03]  /*05a0*/  @P0 FMUL R11, R11, 0.25 ;  /* 0x3e8000000b0b0820 */ /* 0x000fc60000400000 */
[----:B------:R-:W-:Y:S01]  /*05b0*/  FADD R17, R20, R17 ;  /* 0x0000001114117221 */ /* 0x000fe20000000000 */
[----:B------:R-:W-:Y:S01]  /*05c0*/  SEL R18, R18, RZ, P3 ;  /* 0x000000ff12127207 */ /* 0x000fe20001800000 */
[----:B------:R-:W-:-:S04]  /*05d0*/  @!P2 FMUL R11, R11, 16777216 ;  /* 0x4b8000000b0ba820 */ /* 0x000fc80000400000 */
[----:B------:R-:W-:Y:S01]  /*05e0*/  FADD R18, R17, R18 ;  /* 0x0000001211127221 */ /* 0x000fe20000000000 */
[----:B------:R-:W-:Y:S01]  /*05f0*/  SEL R21, R21, RZ, P3 ;  /* 0x000000ff15157207 */ /* 0x000fe20001800000 */
[----:B------:R-:W0:Y:S04]  /*0600*/  MUFU.RCP R4, R11 ;  /* 0x0000000b00047308 */ /* 0x000e280000001000 */
[----:B------:R-:W-:-:S04]  /*0610*/  FADD R21, R18, R21 ;  /* 0x0000001512157221 */ /* 0x000fc80000000000 */
[----:B------:R-:W-:-:S04]  /*0620*/  @P0 FMUL R21, R21, 0.25 ;  /* 0x3e80000015150820 */ /* 0x000fc80000400000 */
[----:B------:R-:W-:-:S04]  /*0630*/  @!P2 FMUL R21, R21, 16777216 ;  /* 0x4b8000001515a820 */ /* 0x000fc80000400000 */
[----:B0-----:R-:W-:-:S05]  /*0640*/  FMUL R21, R4, R21 ;  /* 0x0000001504157220 */ /* 0x001fca0000400000 */
[----:B------:R-:W-:Y:S01]  /*0650*/  STG.E desc[UR4][R2.64], R21 ;  /* 0x0000001502007986 */ /* 0x000fe2000c101904 */
[----:B------:R-:W-:Y:S05]  /*0660*/  EXIT ;  /* 0x000000000000794d */ /* 0x000fea0003800000 */
.L_x_0:
[----:B------:R-:W-:-:S00]  /*0670*/  BRA `(.L_x_0) ;  /* 0xfffffffc00fc7947 */ /* 0x000fc0000383ffff */
[----:B------:R-:W-:-:S00]  /*0680*/  NOP ;  /* 0x0000000000007918 */ /* 0x000fc00000000000 */
[----:B------:R-:W-:-:S00]  /*0690*/  NOP ;  /* 0x0000000000007918 */ /* 0x000fc00000000000 */
[----:B------:R-:W-:-:S00]  /*06a0*/  NOP ;  /* 0x0000000000007918 */ /* 0x000fc00000000000 */
[----:B------:R-:W-:-:S00]  /*06b0*/  NOP ;  /* 0x0000000000007918 */ /* 0x000fc00000000000 */
[----:B------:R-:W-:-:S00]  /*06c0*/  NOP ;  /* 0x0000000000007918 */ /* 0x000fc00000000000 */
[----:B------:R-:W-:-:S00]  /*06d0*/  NOP ;  /* 0x0000000000007918 */ /* 0x000fc00000000000 */
[----:B------:R-:W-:-:S00]  /*06e0*/  NOP ;  /* 0x0000000000007918 */ /* 0x000fc00000000000 */
[----:B------:R-:W-:-:S00]  /*06f0*/  NOP ;  /* 0x0000000000007918 */ /* 0x000fc00000000000 */
.L_x_1:


//--------------------- .nv.constant0.triton_poi_fused_avg_pool2d_19 --------------------------
	.section	.nv.constant0.triton_poi_fused_avg_pool2d_19,"a",@progbits
	.sectionflags	@""
	.align	4
.nv.constant0.triton_poi_fused_avg_pool2d_19:
	.zero		548
